//
// Generated by NVIDIA NVVM Compiler
//
// Compiler Build ID: CL-36424714
// Cuda compilation tools, release 13.0, V13.0.88
// Based on NVVM 20.0.0
//

.version 9.0
.target sm_100
.address_size 64

	// .globl	_Z12computeNormsP6VectorPfi

.visible .entry _Z12computeNormsP6VectorPfi(
	.param .u64 .ptr .align 1 _Z12computeNormsP6VectorPfi_param_0,
	.param .u64 .ptr .align 1 _Z12computeNormsP6VectorPfi_param_1,
	.param .u32 _Z12computeNormsP6VectorPfi_param_2
)
{
	.reg .pred 	%p<2>;
	.reg .b32 	%r<6>;
	.reg .b32 	%f<8>;
	.reg .b64 	%rd<9>;

	ld.param.u64 	%rd1, [_Z12computeNormsP6VectorPfi_param_0];
	ld.param.u64 	%rd2, [_Z12computeNormsP6VectorPfi_param_1];
	ld.param.u32 	%r2, [_Z12computeNormsP6VectorPfi_param_2];
	mov.u32 	%r3, %ctaid.x;
	mov.u32 	%r4, %ntid.x;
	mov.u32 	%r5, %tid.x;
	mad.lo.s32 	%r1, %r3, %r4, %r5;
	setp.ge.s32 	%p1, %r1, %r2;
	@%p1 bra 	$L__BB0_2;
	cvta.to.global.u64 	%rd3, %rd1;
	cvta.to.global.u64 	%rd4, %rd2;
	mul.wide.s32 	%rd5, %r1, 12;
	add.s64 	%rd6, %rd3, %rd5;
	ld.global.f32 	%f1, [%rd6];
	ld.global.f32 	%f2, [%rd6+4];
	mul.f32 	%f3, %f2, %f2;
	fma.rn.f32 	%f4, %f1, %f1, %f3;
	ld.global.f32 	%f5, [%rd6+8];
	fma.rn.f32 	%f6, %f5, %f5, %f4;
	sqrt.rn.f32 	%f7, %f6;
	mul.wide.s32 	%rd7, %r1, 4;
	add.s64 	%rd8, %rd4, %rd7;
	st.global.f32 	[%rd8], %f7;
$L__BB0_2:
	ret;

}


// ===== COMPILED SASS (sm_100) =====

	.target	sm_100

	.elftype	@"ET_EXEC"


//--------------------- .note.nv.tkinfo           --------------------------
	.section	.note.nv.tkinfo,"",@"SHT_NOTE"
	.sectionflags	@"SHF_NOTE_NV_TKINFO"
	.tkinfo
        /*0018*/ 	.word	0x00000002
        /*0030*/ 	.string	""
        /*0030*/ 	.string	"ptxas"
        /*0030*/ 	.string	"Cuda compilation tools, release 13.0, V13.0.88"
        /*0030*/ 	.string	"Build cuda_13.0.r13.0/compiler.36424714_0"
        /*0030*/ 	.string	"-arch sm_100 -m 64 "



//--------------------- .note.nv.cuinfo           --------------------------
	.section	.note.nv.cuinfo,"",@"SHT_NOTE"
	.sectionflags	@"SHF_NOTE_NV_CUINFO"
        /*0018*/ 	.short	0x0002
        /*001a*/ 	.short	0x0064
        /*001c*/ 	.short	0x0082
	.zero		2


//--------------------- .nv.info                  --------------------------
	.section	.nv.info,"",@"SHT_CUDA_INFO"
	.align	4


	//----- nvinfo : EIATTR_REGCOUNT
	.align		4
        /*0000*/ 	.byte	0x04, 0x2f
        /*0002*/ 	.short	(.L_1 - .L_0)
	.align		4
.L_0:
        /*0004*/ 	.word	index@(_Z12computeNormsP6VectorPfi)
        /*0008*/ 	.word	0x0000000b


	//----- nvinfo : EIATTR_FRAME_SIZE
	.align		4
.L_1:
        /*000c*/ 	.byte	0x04, 0x11
        /*000e*/ 	.short	(.L_3 - .L_2)
	.align		4
.L_2:
        /*0010*/ 	.word	index@($__internal_0_$__cuda_sm20_sqrt_rn_f32_slowpath)
        /*0014*/ 	.word	0x00000000


	//----- nvinfo : EIATTR_FRAME_SIZE
	.align		4
.L_3:
        /*0018*/ 	.byte	0x04, 0x11
        /*001a*/ 	.short	(.L_5 - .L_4)
	.align		4
.L_4:
        /*001c*/ 	.word	index@(_Z12computeNormsP6VectorPfi)
        /*0020*/ 	.word	0x00000000


	//----- nvinfo : EIATTR_MIN_STACK_SIZE
	.align		4
.L_5:
        /*0024*/ 	.byte	0x04, 0x12
        /*0026*/ 	.short	(.L_7 - .L_6)
	.align		4
.L_6:
        /*0028*/ 	.word	index@(_Z12computeNormsP6VectorPfi)
        /*002c*/ 	.word	0x00000000
.L_7:


//--------------------- .nv.compat                --------------------------
	.section	.nv.compat,"",@"SHT_CUDA_COMPAT_INFO"
	.align	4
        /*0000*/ 	.byte	0x02, 0x09, 0x00, 0x00, 0x02, 0x02, 0x01, 0x00, 0x02, 0x05, 0x05, 0x00, 0x03, 0x07, 0x01, 0x01
        /*0010*/ 	.byte	0x02, 0x03, 0x00, 0x00, 0x02, 0x06, 0x01, 0x00, 0x04, 0x0b, 0x08, 0x00, 0x01, 0x00, 0x00, 0x00
        /*0020*/ 	.byte	0x00, 0x00, 0x00, 0x00


//--------------------- .nv.info._Z12computeNormsP6VectorPfi --------------------------
	.section	.nv.info._Z12computeNormsP6VectorPfi,"",@"SHT_CUDA_INFO"
	.sectionflags	@""
	.align	4


	//----- nvinfo : EIATTR_CUDA_API_VERSION
	.align		4
        /*0000*/ 	.byte	0x04, 0x37
        /*0002*/ 	.short	(.L_9 - .L_8)
.L_8:
        /*0004*/ 	.word	0x00000082


	//----- nvinfo : EIATTR_KPARAM_INFO
	.align		4
.L_9:
        /*0008*/ 	.byte	0x04, 0x17
        /*000a*/ 	.short	(.L_11 - .L_10)
.L_10:
        /*000c*/ 	.word	0x00000000
        /*0010*/ 	.short	0x0002
        /*0012*/ 	.short	0x0010
        /*0014*/ 	.byte	0x00, 0xf0, 0x11, 0x00


	//----- nvinfo : EIATTR_KPARAM_INFO
	.align		4
.L_11:
        /*0018*/ 	.byte	0x04, 0x17
        /*001a*/ 	.short	(.L_13 - .L_12)
.L_12:
        /*001c*/ 	.word	0x00000000
        /*0020*/ 	.short	0x0001
        /*0022*/ 	.short	0x0008
        /*0024*/ 	.byte	0x00, 0xf5, 0x21, 0x00


	//----- nvinfo : EIATTR_KPARAM_INFO
	.align		4
.L_13:
        /*0028*/ 	.byte	0x04, 0x17
        /*002a*/ 	.short	(.L_15 - .L_14)
.L_14:
        /*002c*/ 	.word	0x00000000
        /*0030*/ 	.short	0x0000
        /*0032*/ 	.short	0x0000
        /*0034*/ 	.byte	0x00, 0xf5, 0x21, 0x00


	//----- nvinfo : EIATTR_SPARSE_MMA_MASK
	.align		4
.L_15:
        /*0038*/ 	.byte	0x03, 0x50
        /*003a*/ 	.short	0x0000


	//----- nvinfo : EIATTR_MAXREG_COUNT
	.align		4
        /*003c*/ 	.byte	0x03, 0x1b
        /*003e*/ 	.short	0x00ff


	//----- nvinfo : EIATTR_MERCURY_ISA_VERSION
	.align		4
        /*0040*/ 	.byte	0x03, 0x5f
        /*0042*/ 	.short	0x0101


	//----- nvinfo : EIATTR_VRC_CTA_INIT_COUNT
	.align		4
        /*0044*/ 	.byte	0x02, 0x4a
	.zero		1
	.zero		1


	//----- nvinfo : EIATTR_EXIT_INSTR_OFFSETS
	.align		4
        /*0048*/ 	.byte	0x04, 0x1c
        /*004a*/ 	.short	(.L_17 - .L_16)


	//   ....[0]....
.L_16:
        /*004c*/ 	.word	0x00000070


	//   ....[1]....
        /*0050*/ 	.word	0x00000220


	//----- nvinfo : EIATTR_CRS_STACK_SIZE
	.align		4
.L_17:
        /*0054*/ 	.byte	0x04, 0x1e
        /*0056*/ 	.short	(.L_19 - .L_18)
.L_18:
        /*0058*/ 	.word	0x00000000


	//----- nvinfo : EIATTR_CBANK_PARAM_SIZE
	.align		4
.L_19:
        /*005c*/ 	.byte	0x03, 0x19
        /*005e*/ 	.short	0x0014


	//----- nvinfo : EIATTR_PARAM_CBANK
	.align		4
        /*0060*/ 	.byte	0x04, 0x0a
        /*0062*/ 	.short	(.L_21 - .L_20)
	.align		4
.L_20:
        /*0064*/ 	.word	index@(.nv.constant0._Z12computeNormsP6VectorPfi)
        /*0068*/ 	.short	0x0380
        /*006a*/ 	.short	0x0014


	//----- nvinfo : EIATTR_SW_WAR
	.align		4
.L_21:
        /*006c*/ 	.byte	0x04, 0x36
        /*006e*/ 	.short	(.L_23 - .L_22)
.L_22:
        /*0070*/ 	.word	0x00000008
.L_23:


//--------------------- .nv.callgraph             --------------------------
	.section	.nv.callgraph,"",@"SHT_CUDA_CALLGRAPH"
	.align	4
	.sectionentsize	8
	.align		4
        /*0000*/ 	.word	0x00000000
	.align		4
        /*0004*/ 	.word	0xffffffff
	.align		4
        /*0008*/ 	.word	0x00000000
	.align		4
        /*000c*/ 	.word	0xfffffffe
	.align		4
        /*0010*/ 	.word	0x00000000
	.align		4
        /*0014*/ 	.word	0xfffffffd
	.align		4
        /*0018*/ 	.word	0x00000000
	.align		4
        /*001c*/ 	.word	0xfffffffc


//--------------------- .text._Z12computeNormsP6VectorPfi --------------------------
	.section	.text._Z12computeNormsP6VectorPfi,"ax",@progbits
	.align	128
        .global         _Z12computeNormsP6VectorPfi
        .type           _Z12computeNormsP6VectorPfi,@function
        .size           _Z12computeNormsP6VectorPfi,(.L_x_5 - _Z12computeNormsP6VectorPfi)
        .other          _Z12computeNormsP6VectorPfi,@"STO_CUDA_ENTRY STV_DEFAULT"
_Z12computeNormsP6VectorPfi:
.text._Z12computeNormsP6VectorPfi:
[----:B------:R-:W-:Y:S01]  /*0000*/  LDC R1, c[0x0][0x37c] ;  /* 0x0000df00ff017b82 */ /* 0x000fe20000000800 */
[----:B------:R-:W0:Y:S07]  /*0010*/  S2R R3, SR_TID.X ;  /* 0x0000000000037919 */ /* 0x000e2e0000002100 */
[----:B------:R-:W0:Y:S01]  /*0020*/  S2UR UR4, SR_CTAID.X ;  /* 0x00000000000479c3 */ /* 0x000e220000002500 */
[----:B------:R-:W1:Y:S07]  /*0030*/  LDCU UR5, c[0x0][0x390] ;  /* 0x00007200ff0577ac */ /* 0x000e6e0008000800 */
[----:B------:R-:W0:Y:S02]  /*0040*/  LDC R2, c[0x0][0x360] ;  /* 0x0000d800ff027b82 */ /* 0x000e240000000800 */
[----:B0-----:R-:W-:-:S05]  /*0050*/  IMAD R2, R2, UR4, R3 ;  /* 0x0000000402027c24 */ /* 0x001fca000f8e0203 */
[----:B-1----:R-:W-:-:S13]  /*0060*/  ISETP.GE.AND P0, PT, R2, UR5, PT ;  /* 0x0000000502007c0c */ /* 0x002fda000bf06270 */
[----:B------:R-:W-:Y:S05]  /*0070*/  @P0 EXIT ;  /* 0x000000000000094d */ /* 0x000fea0003800000 */
[----:B------:R-:W0:Y:S01]  /*0080*/  LDC.64 R4, c[0x0][0x380] ;  /* 0x0000e000ff047b82 */ /* 0x000e220000000a00 */
[----:B------:R-:W1:Y:S01]  /*0090*/  LDCU.64 UR4, c[0x0][0x358] ;  /* 0x00006b00ff0477ac */ /* 0x000e620008000a00 */
[----:B0-----:R-:W-:-:S05]  /*00a0*/  IMAD.WIDE R4, R2, 0xc, R4 ;  /* 0x0000000c02047825 */ /* 0x001fca00078e0204 */
[----:B-1----:R-:W2:Y:S04]  /*00b0*/  LDG.E R3, desc[UR4][R4.64+0x4] ;  /* 0x0000040404037981 */ /* 0x002ea8000c1e1900 */
[----:B------:R-:W3:Y:S04]  /*00c0*/  LDG.E R0, desc[UR4][R4.64] ;  /* 0x0000000404007981 */ /* 0x000ee8000c1e1900 */
[----:B------:R-:W4:Y:S01]  /*00d0*/  LDG.E R6, desc[UR4][R4.64+0x8] ;  /* 0x0000080404067981 */ /* 0x000f22000c1e1900 */
[----:B------:R-:W-:Y:S01]  /*00e0*/  BSSY.RECONVERGENT B0, `(.L_x_0) ;  /* 0x0000010000007945 */ /* 0x000fe20003800200 */
[----:B--2---:R-:W-:-:S04]  /*00f0*/  FMUL R3, R3, R3 ;  /* 0x0000000303037220 */ /* 0x004fc80000400000 */
[----:B---3--:R-:W-:-:S04]  /*0100*/  FFMA R3, R0, R0, R3 ;  /* 0x0000000000037223 */ /* 0x008fc80000000003 */
[----:B----4-:R-:W-:-:S04]  /*0110*/  FFMA R0, R6, R6, R3 ;  /* 0x0000000606007223 */ /* 0x010fc80000000003 */
[----:B------:R0:W1:Y:S01]  /*0120*/  MUFU.RSQ R3, R0 ;  /* 0x0000000000037308 */ /* 0x0000620000001400 */
[----:B------:R-:W-:-:S04]  /*0130*/  IADD3 R6, PT, PT, R0, -0xd000000, RZ ;  /* 0xf300000000067810 */ /* 0x000fc80007ffe0ff */
[----:B------:R-:W-:-:S13]  /*0140*/  ISETP.GT.U32.AND P0, PT, R6, 0x727fffff, PT ;  /* 0x727fffff0600780c */ /* 0x000fda0003f04070 */
[----:B01----:R-:W-:Y:S05]  /*0150*/  @!P0 BRA `(.L_x_1) ;  /* 0x0000000000108947 */ /* 0x003fea0003800000 */
[----:B------:R-:W-:-:S07]  /*0160*/  MOV R8, 0x180 ;  /* 0x0000018000087802 */ /* 0x000fce0000000f00 */
[----:B------:R-:W-:Y:S05]  /*0170*/  CALL.REL.NOINC `($__internal_0_$__cuda_sm20_sqrt_rn_f32_slowpath) ;  /* 0x00000000002c7944 */ /* 0x000fea0003c00000 */
[----:B------:R-:W-:Y:S01]  /*0180*/  MOV R7, R3 ;  /* 0x0000000300077202 */ /* 0x000fe20000000f00 */
[----:B------:R-:W-:Y:S06]  /*0190*/  BRA `(.L_x_2) ;  /* 0x0000000000107947 */ /* 0x000fec0003800000 */
.L_x_1:
[----:B------:R-:W-:Y:S01]  /*01a0*/  FMUL.FTZ R7, R0, R3 ;  /* 0x0000000300077220 */ /* 0x000fe20000410000 */
[----:B------:R-:W-:-:S03]  /*01b0*/  FMUL.FTZ R3, R3, 0.5 ;  /* 0x3f00000003037820 */ /* 0x000fc60000410000 */
[----:B------:R-:W-:-:S04]  /*01c0*/  FFMA R0, -R7, R7, R0 ;  /* 0x0000000707007223 */ /* 0x000fc80000000100 */
[----:B------:R-:W-:-:S07]  /*01d0*/  FFMA R7, R0, R3, R7 ;  /* 0x0000000300077223 */ /* 0x000fce0000000007 */
.L_x_2:
[----:B------:R-:W-:Y:S05]  /*01e0*/  BSYNC.RECONVERGENT B0 ;  /* 0x0000000000007941 */ /* 0x000fea0003800200 */
.L_x_0:
[----:B------:R-:W0:Y:S02]  /*01f0*/  LDC.64 R4, c[0x0][0x388] ;  /* 0x0000e200ff047b82 */ /* 0x000e240000000a00 */
[----:B0-----:R-:W-:-:S05]  /*0200*/  IMAD.WIDE R2, R2, 0x4, R4 ;  /* 0x0000000402027825 */ /* 0x001fca00078e0204 */
[----:B------:R-:W-:Y:S01]  /*0210*/  STG.E desc[UR4][R2.64], R7 ;  /* 0x0000000702007986 */ /* 0x000fe2000c101904 */
[----:B------:R-:W-:Y:S05]  /*0220*/  EXIT ;  /* 0x000000000000794d */ /* 0x000fea0003800000 */
        .weak           $__internal_0_$__cuda_sm20_sqrt_rn_f32_slowpath
        .type           $__internal_0_$__cuda_sm20_sqrt_rn_f32_slowpath,@function
        .size           $__internal_0_$__cuda_sm20_sqrt_rn_f32_slowpath,(.L_x_5 - $__internal_0_$__cuda_sm20_sqrt_rn_f32_slowpath)
$__internal_0_$__cuda_sm20_sqrt_rn_f32_slowpath:
[----:B------:R-:W-:-:S13]  /*0230*/  LOP3.LUT P0, RZ, R0, 0x7fffffff, RZ, 0xc0, !PT ;  /* 0x7fffffff00ff7812 */ /* 0x000fda000780c0ff */
[----:B------:R-:W-:Y:S01]  /*0240*/  @!P0 MOV R3, R0 ;  /* 0x0000000000038202 */ /* 0x000fe20000000f00 */
[----:B------:R-:W-:Y:S06]  /*0250*/  @!P0 BRA `(.L_x_3) ;  /* 0x0000000000408947 */ /* 0x000fec0003800000 */
[----:B------:R-:W-:-:S13]  /*0260*/  FSETP.GEU.FTZ.AND P0, PT, R0, RZ, PT ;  /* 0x000000ff0000720b */ /* 0x000fda0003f1e000 */
[----:B------:R-:W-:Y:S01]  /*0270*/  @!P0 MOV R3, 0x7fffffff ;  /* 0x7fffffff00038802 */ /* 0x000fe20000000f00 */
[----:B------:R-:W-:Y:S06]  /*0280*/  @!P0 BRA `(.L_x_3) ;  /* 0x0000000000348947 */ /* 0x000fec0003800000 */
[----:B------:R-:W-:-:S13]  /*0290*/  FSETP.GTU.FTZ.AND P0, PT, |R0|, +INF , PT ;  /* 0x7f8000000000780b */ /* 0x000fda0003f1c200 */
[----:B------:R-:W-:Y:S01]  /*02a0*/  @P0 FADD.FTZ R3, R0, 1 ;  /* 0x3f80000000030421 */ /* 0x000fe20000010000 */
[----:B------:R-:W-:Y:S06]  /*02b0*/  @P0 BRA `(.L_x_3) ;  /* 0x0000000000280947 */ /* 0x000fec0003800000 */
[----:B------:R-:W-:-:S13]  /*02c0*/  FSETP.NEU.FTZ.AND P0, PT, |R0|, +INF , PT ;  /* 0x7f8000000000780b */ /* 0x000fda0003f1d200 */
[----:B------:R-:W-:-:S04]  /*02d0*/  @P0 FFMA R4, R0, 1.84467440737095516160e+19, RZ ;  /* 0x5f80000000040823 */ /* 0x000fc800000000ff */
[----:B------:R-:W0:Y:S02]  /*02e0*/  @P0 MUFU.RSQ R3, R4 ;  /* 0x0000000400030308 */ /* 0x000e240000001400 */
[----:B0-----:R-:W-:Y:S01]  /*02f0*/  @P0 FMUL.FTZ R5, R4, R3 ;  /* 0x0000000304050220 */ /* 0x001fe20000410000 */
[----:B------:R-:W-:Y:S01]  /*0300*/  @P0 FMUL.FTZ R7, R3, 0.5 ;  /* 0x3f00000003070820 */ /* 0x000fe20000410000 */
[----:B------:R-:W-:Y:S02]  /*0310*/  @!P0 MOV R3, R0 ;  /* 0x0000000000038202 */ /* 0x000fe40000000f00 */
[----:B------:R-:W-:-:S04]  /*0320*/  @P0 FADD.FTZ R6, -R5, -RZ ;  /* 0x800000ff05060221 */ /* 0x000fc80000010100 */
[----:B------:R-:W-:-:S04]  /*0330*/  @P0 FFMA R6, R5, R6, R4 ;  /* 0x0000000605060223 */ /* 0x000fc80000000004 */
[----:B------:R-:W-:-:S04]  /*0340*/  @P0 FFMA R6, R6, R7, R5 ;  /* 0x0000000706060223 */ /* 0x000fc80000000005 */
[----:B------:R-:W-:-:S07]  /*0350*/  @P0 FMUL.FTZ R3, R6, 2.3283064365386962891e-10 ;  /* 0x2f80000006030820 */ /* 0x000fce0000410000 */
.L_x_3:
[----:B------:R-:W-:Y:S01]  /*0360*/  HFMA2 R5, -RZ, RZ, 0, 0 ;  /* 0x00000000ff057431 */ /* 0x000fe200000001ff */
[----:B------:R-:W-:-:S04]  /*0370*/  MOV R4, R8 ;  /* 0x0000000800047202 */ /* 0x000fc80000000f00 */
[----:B------:R-:W-:Y:S05]  /*0380*/  RET.REL.NODEC R4 `(_Z12computeNormsP6VectorPfi) ;  /* 0xfffffffc041c7950 */ /* 0x000fea0003c3ffff */
.L_x_4:
[----:B------:R-:W-:-:S00]  /*0390*/  BRA `(.L_x_4) ;  /* 0xfffffffc00fc7947 */ /* 0x000fc0000383ffff */
[----:B------:R-:W-:-:S00]  /*03a0*/  NOP ;  /* 0x0000000000007918 */ /* 0x000fc00000000000 */
        /* <DEDUP_REMOVED lines=13> */
.L_x_5:


//--------------------- .nv.shared.reserved.0     --------------------------
	.section	.nv.shared.reserved.0,"aw",@nobits
	.weak		__nv_reservedSMEM_offset_0_alias
	.size		__nv_reservedSMEM_offset_0_alias, 0, 64
	.other		__nv_reservedSMEM_offset_0_alias,@"STO_CUDA_RESERVED_SHARED STV_DEFAULT"
__nv_reservedSMEM_offset_0_alias:
	.zero		0
	.zero		64


//--------------------- .nv.constant0._Z12computeNormsP6VectorPfi --------------------------
	.section	.nv.constant0._Z12computeNormsP6VectorPfi,"a",@progbits
	.sectionflags	@""
	.align	4
.nv.constant0._Z12computeNormsP6VectorPfi:
	.zero		916


//--------------------- SYMBOLS --------------------------

	.type		.nv.reservedSmem.offset0,@object
	.size		.nv.reservedSmem.offset0,0x4
